//
// Generated by NVIDIA NVVM Compiler
//
// Compiler Build ID: CL-36424714
// Cuda compilation tools, release 13.0, V13.0.88
// Based on NVVM 20.0.0
//

.version 9.0
.target sm_100
.address_size 64

	// .globl	_Z7findSinPfS_
.global .align 4 .b8 __cudart_i2opi_f[24] = {65, 144, 67, 60, 153, 149, 98, 219, 192, 221, 52, 245, 209, 87, 39, 252, 41, 21, 68, 78, 110, 131, 249, 162};

.visible .entry _Z7findSinPfS_(
	.param .u64 .ptr .align 1 _Z7findSinPfS__param_0,
	.param .u64 .ptr .align 1 _Z7findSinPfS__param_1
)
{
	.local .align 4 .b8 	__local_depot0[28];
	.reg .b64 	%SP;
	.reg .b64 	%SPL;
	.reg .pred 	%p<10>;
	.reg .b32 	%r<44>;
	.reg .b32 	%f<28>;
	.reg .b64 	%rd<29>;
	.reg .b64 	%fd<3>;

	mov.u64 	%SPL, __local_depot0;
	ld.param.u64 	%rd9, [_Z7findSinPfS__param_0];
	ld.param.u64 	%rd10, [_Z7findSinPfS__param_1];
	add.u64 	%rd1, %SPL, 0;
	mov.u32 	%r16, %ntid.x;
	mov.u32 	%r17, %ctaid.x;
	mov.u32 	%r18, %tid.x;
	mad.lo.s32 	%r1, %r16, %r17, %r18;
	setp.gt.s32 	%p1, %r1, 299;
	@%p1 bra 	$L__BB0_10;
	cvta.to.global.u64 	%rd12, %rd9;
	mul.wide.s32 	%rd13, %r1, 4;
	add.s64 	%rd14, %rd12, %rd13;
	ld.global.f32 	%f1, [%rd14];
	mul.f32 	%f7, %f1, 0f3F22F983;
	cvt.rni.s32.f32 	%r43, %f7;
	cvt.rn.f32.s32 	%f8, %r43;
	fma.rn.f32 	%f9, %f8, 0fBFC90FDA, %f1;
	fma.rn.f32 	%f10, %f8, 0fB3A22168, %f9;
	fma.rn.f32 	%f27, %f8, 0fA7C234C5, %f10;
	abs.f32 	%f3, %f1;
	setp.ltu.f32 	%p2, %f3, 0f47CE4780;
	@%p2 bra 	$L__BB0_9;
	setp.neu.f32 	%p3, %f3, 0f7F800000;
	@%p3 bra 	$L__BB0_4;
	mov.f32 	%f13, 0f00000000;
	mul.rn.f32 	%f27, %f1, %f13;
	mov.b32 	%r43, 0;
	bra.uni 	$L__BB0_9;
$L__BB0_4:
	mov.b32 	%r3, %f1;
	shl.b32 	%r20, %r3, 8;
	or.b32  	%r4, %r20, -2147483648;
	mov.b64 	%rd28, 0;
	mov.b32 	%r40, 0;
	mov.u64 	%rd26, __cudart_i2opi_f;
	mov.u64 	%rd27, %rd1;
$L__BB0_5:
	.pragma "nounroll";
	ld.global.nc.u32 	%r21, [%rd26];
	mad.wide.u32 	%rd17, %r21, %r4, %rd28;
	shr.u64 	%rd28, %rd17, 32;
	st.local.u32 	[%rd27], %rd17;
	add.s32 	%r40, %r40, 1;
	add.s64 	%rd27, %rd27, 4;
	add.s64 	%rd26, %rd26, 4;
	setp.ne.s32 	%p4, %r40, 6;
	@%p4 bra 	$L__BB0_5;
	shr.u32 	%r22, %r3, 23;
	st.local.u32 	[%rd1+24], %rd28;
	and.b32  	%r7, %r22, 31;
	and.b32  	%r23, %r22, 224;
	add.s32 	%r24, %r23, -128;
	shr.u32 	%r25, %r24, 5;
	mul.wide.u32 	%rd18, %r25, 4;
	sub.s64 	%rd8, %rd1, %rd18;
	ld.local.u32 	%r41, [%rd8+24];
	ld.local.u32 	%r42, [%rd8+20];
	setp.eq.s32 	%p5, %r7, 0;
	@%p5 bra 	$L__BB0_8;
	shf.l.wrap.b32 	%r41, %r42, %r41, %r7;
	ld.local.u32 	%r26, [%rd8+16];
	shf.l.wrap.b32 	%r42, %r26, %r42, %r7;
$L__BB0_8:
	shr.u32 	%r27, %r41, 30;
	shf.l.wrap.b32 	%r28, %r42, %r41, 2;
	shl.b32 	%r29, %r42, 2;
	shr.u32 	%r30, %r28, 31;
	add.s32 	%r31, %r30, %r27;
	neg.s32 	%r32, %r31;
	setp.lt.s32 	%p6, %r3, 0;
	selp.b32 	%r43, %r32, %r31, %p6;
	xor.b32  	%r33, %r28, %r3;
	shr.s32 	%r34, %r28, 31;
	xor.b32  	%r35, %r34, %r28;
	xor.b32  	%r36, %r34, %r29;
	cvt.u64.u32 	%rd19, %r35;
	shl.b64 	%rd20, %rd19, 32;
	cvt.u64.u32 	%rd21, %r36;
	or.b64  	%rd22, %rd20, %rd21;
	cvt.rn.f64.s64 	%fd1, %rd22;
	mul.f64 	%fd2, %fd1, 0d3BF921FB54442D19;
	cvt.rn.f32.f64 	%f11, %fd2;
	neg.f32 	%f12, %f11;
	setp.lt.s32 	%p7, %r33, 0;
	selp.f32 	%f27, %f12, %f11, %p7;
$L__BB0_9:
	mul.rn.f32 	%f14, %f27, %f27;
	and.b32  	%r38, %r43, 1;
	setp.eq.b32 	%p8, %r38, 1;
	selp.f32 	%f15, 0f3F800000, %f27, %p8;
	fma.rn.f32 	%f16, %f14, %f15, 0f00000000;
	fma.rn.f32 	%f17, %f14, 0f37CBAC00, 0fBAB607ED;
	selp.f32 	%f18, %f17, 0fB94D4153, %p8;
	selp.f32 	%f19, 0f3D2AAABB, 0f3C0885E4, %p8;
	fma.rn.f32 	%f20, %f18, %f14, %f19;
	selp.f32 	%f21, 0fBEFFFFFF, 0fBE2AAAA8, %p8;
	fma.rn.f32 	%f22, %f20, %f14, %f21;
	fma.rn.f32 	%f23, %f22, %f16, %f15;
	and.b32  	%r39, %r43, 2;
	setp.eq.s32 	%p9, %r39, 0;
	mov.f32 	%f24, 0f00000000;
	sub.f32 	%f25, %f24, %f23;
	selp.f32 	%f26, %f23, %f25, %p9;
	cvta.to.global.u64 	%rd23, %rd10;
	add.s64 	%rd25, %rd23, %rd13;
	st.global.f32 	[%rd25], %f26;
$L__BB0_10:
	ret;

}


// ===== COMPILED SASS (sm_100) =====

	.target	sm_100

	.elftype	@"ET_EXEC"


//--------------------- .note.nv.tkinfo           --------------------------
	.section	.note.nv.tkinfo,"",@"SHT_NOTE"
	.sectionflags	@"SHF_NOTE_NV_TKINFO"
	.tkinfo
        /*0018*/ 	.word	0x00000002
        /*0030*/ 	.string	""
        /*0030*/ 	.string	"ptxas"
        /*0030*/ 	.string	"Cuda compilation tools, release 13.0, V13.0.88"
        /*0030*/ 	.string	"Build cuda_13.0.r13.0/compiler.36424714_0"
        /*0030*/ 	.string	"-arch sm_100 -m 64 "



//--------------------- .note.nv.cuinfo           --------------------------
	.section	.note.nv.cuinfo,"",@"SHT_NOTE"
	.sectionflags	@"SHF_NOTE_NV_CUINFO"
        /*0018*/ 	.short	0x0002
        /*001a*/ 	.short	0x0064
        /*001c*/ 	.short	0x0082
	.zero		2


//--------------------- .nv.info                  --------------------------
	.section	.nv.info,"",@"SHT_CUDA_INFO"
	.align	4


	//----- nvinfo : EIATTR_REGCOUNT
	.align		4
        /*0000*/ 	.byte	0x04, 0x2f
        /*0002*/ 	.short	(.L_2 - .L_1)
	.align		4
.L_1:
        /*0004*/ 	.word	index@(_Z7findSinPfS_)
        /*0008*/ 	.word	0x00000012


	//----- nvinfo : EIATTR_FRAME_SIZE
	.align		4
.L_2:
        /*000c*/ 	.byte	0x04, 0x11
        /*000e*/ 	.short	(.L_4 - .L_3)
	.align		4
.L_3:
        /*0010*/ 	.word	index@(_Z7findSinPfS_)
        /*0014*/ 	.word	0x00000000


	//----- nvinfo : EIATTR_MIN_STACK_SIZE
	.align		4
.L_4:
        /*0018*/ 	.byte	0x04, 0x12
        /*001a*/ 	.short	(.L_6 - .L_5)
	.align		4
.L_5:
        /*001c*/ 	.word	index@(_Z7findSinPfS_)
        /*0020*/ 	.word	0x00000000
.L_6:


//--------------------- .nv.compat                --------------------------
	.section	.nv.compat,"",@"SHT_CUDA_COMPAT_INFO"
	.align	4
        /*0000*/ 	.byte	0x02, 0x09, 0x00, 0x00, 0x02, 0x02, 0x01, 0x00, 0x02, 0x05, 0x05, 0x00, 0x03, 0x07, 0x01, 0x01
        /*0010*/ 	.byte	0x02, 0x03, 0x00, 0x00, 0x02, 0x06, 0x01, 0x00, 0x04, 0x0b, 0x08, 0x00, 0x01, 0x00, 0x00, 0x00
        /*0020*/ 	.byte	0x00, 0x00, 0x00, 0x00


//--------------------- .nv.info._Z7findSinPfS_   --------------------------
	.section	.nv.info._Z7findSinPfS_,"",@"SHT_CUDA_INFO"
	.sectionflags	@""
	.align	4


	//----- nvinfo : EIATTR_CUDA_API_VERSION
	.align		4
        /*0000*/ 	.byte	0x04, 0x37
        /*0002*/ 	.short	(.L_8 - .L_7)
.L_7:
        /*0004*/ 	.word	0x00000082


	//----- nvinfo : EIATTR_KPARAM_INFO
	.align		4
.L_8:
        /*0008*/ 	.byte	0x04, 0x17
        /*000a*/ 	.short	(.L_10 - .L_9)
.L_9:
        /*000c*/ 	.word	0x00000000
        /*0010*/ 	.short	0x0001
        /*0012*/ 	.short	0x0008
        /*0014*/ 	.byte	0x00, 0xf5, 0x21, 0x00


	//----- nvinfo : EIATTR_KPARAM_INFO
	.align		4
.L_10:
        /*0018*/ 	.byte	0x04, 0x17
        /*001a*/ 	.short	(.L_12 - .L_11)
.L_11:
        /*001c*/ 	.word	0x00000000
        /*0020*/ 	.short	0x0000
        /*0022*/ 	.short	0x0000
        /*0024*/ 	.byte	0x00, 0xf5, 0x21, 0x00


	//----- nvinfo : EIATTR_SPARSE_MMA_MASK
	.align		4
.L_12:
        /*0028*/ 	.byte	0x03, 0x50
        /*002a*/ 	.short	0x0000


	//----- nvinfo : EIATTR_MAXREG_COUNT
	.align		4
        /*002c*/ 	.byte	0x03, 0x1b
        /*002e*/ 	.short	0x00ff


	//----- nvinfo : EIATTR_MERCURY_ISA_VERSION
	.align		4
        /*0030*/ 	.byte	0x03, 0x5f
        /*0032*/ 	.short	0x0101


	//----- nvinfo : EIATTR_VRC_CTA_INIT_COUNT
	.align		4
        /*0034*/ 	.byte	0x02, 0x4a
	.zero		1
	.zero		1


	//----- nvinfo : EIATTR_EXIT_INSTR_OFFSETS
	.align		4
        /*0038*/ 	.byte	0x04, 0x1c
        /*003a*/ 	.short	(.L_14 - .L_13)


	//   ....[0]....
.L_13:
        /*003c*/ 	.word	0x00000060


	//   ....[1]....
        /*0040*/ 	.word	0x00000890


	//----- nvinfo : EIATTR_CRS_STACK_SIZE
	.align		4
.L_14:
        /*0044*/ 	.byte	0x04, 0x1e
        /*0046*/ 	.short	(.L_16 - .L_15)
.L_15:
        /*0048*/ 	.word	0x00000000


	//----- nvinfo : EIATTR_CBANK_PARAM_SIZE
	.align		4
.L_16:
        /*004c*/ 	.byte	0x03, 0x19
        /*004e*/ 	.short	0x0010


	//----- nvinfo : EIATTR_PARAM_CBANK
	.align		4
        /*0050*/ 	.byte	0x04, 0x0a
        /*0052*/ 	.short	(.L_18 - .L_17)
	.align		4
.L_17:
        /*0054*/ 	.word	index@(.nv.constant0._Z7findSinPfS_)
        /*0058*/ 	.short	0x0380
        /*005a*/ 	.short	0x0010


	//----- nvinfo : EIATTR_SW_WAR
	.align		4
.L_18:
        /*005c*/ 	.byte	0x04, 0x36
        /*005e*/ 	.short	(.L_20 - .L_19)
.L_19:
        /*0060*/ 	.word	0x00000008
.L_20:


//--------------------- .nv.callgraph             --------------------------
	.section	.nv.callgraph,"",@"SHT_CUDA_CALLGRAPH"
	.align	4
	.sectionentsize	8
	.align		4
        /*0000*/ 	.word	0x00000000
	.align		4
        /*0004*/ 	.word	0xffffffff
	.align		4
        /*0008*/ 	.word	0x00000000
	.align		4
        /*000c*/ 	.word	0xfffffffe
	.align		4
        /*0010*/ 	.word	0x00000000
	.align		4
        /*0014*/ 	.word	0xfffffffd
	.align		4
        /*0018*/ 	.word	0x00000000
	.align		4
        /*001c*/ 	.word	0xfffffffc


//--------------------- .nv.constant4             --------------------------
	.section	.nv.constant4,"a",@progbits
	.align	8
	.align		8
.nv.constant4:
        /*0000*/ 	.dword	__cudart_i2opi_f


//--------------------- .text._Z7findSinPfS_      --------------------------
	.section	.text._Z7findSinPfS_,"ax",@progbits
	.align	128
        .global         _Z7findSinPfS_
        .type           _Z7findSinPfS_,@function
        .size           _Z7findSinPfS_,(.L_x_6 - _Z7findSinPfS_)
        .other          _Z7findSinPfS_,@"STO_CUDA_ENTRY STV_DEFAULT"
_Z7findSinPfS_:
.text._Z7findSinPfS_:
[----:B------:R-:W-:Y:S01]  /*0000*/  LDC R1, c[0x0][0x37c] ;  /* 0x0000df00ff017b82 */ /* 0x000fe20000000800 */
[----:B------:R-:W0:Y:S01]  /*0010*/  S2R R2, SR_CTAID.X ;  /* 0x0000000000027919 */ /* 0x000e220000002500 */
[----:B------:R-:W0:Y:S01]  /*0020*/  LDCU UR4, c[0x0][0x360] ;  /* 0x00006c00ff0477ac */ /* 0x000e220008000800 */
[----:B------:R-:W0:Y:S02]  /*0030*/  S2R R3, SR_TID.X ;  /* 0x0000000000037919 */ /* 0x000e240000002100 */
[----:B0-----:R-:W-:-:S05]  /*0040*/  IMAD R2, R2, UR4, R3 ;  /* 0x0000000402027c24 */ /* 0x001fca000f8e0203 */
[----:B------:R-:W-:-:S13]  /*0050*/  ISETP.GT.AND P0, PT, R2, 0x12b, PT ;  /* 0x0000012b0200780c */ /* 0x000fda0003f04270 */
[----:B------:R-:W-:Y:S05]  /*0060*/  @P0 EXIT ;  /* 0x000000000000094d */ /* 0x000fea0003800000 */
[----:B------:R-:W0:Y:S01]  /*0070*/  LDC.64 R4, c[0x0][0x380] ;  /* 0x0000e000ff047b82 */ /* 0x000e220000000a00 */
[----:B------:R-:W1:Y:S01]  /*0080*/  LDCU.64 UR6, c[0x0][0x358] ;  /* 0x00006b00ff0677ac */ /* 0x000e620008000a00 */
[----:B0-----:R-:W-:-:S05]  /*0090*/  IMAD.WIDE R4, R2, 0x4, R4 ;  /* 0x0000000402047825 */ /* 0x001fca00078e0204 */
[----:B-1----:R-:W2:Y:S01]  /*00a0*/  LDG.E R0, desc[UR6][R4.64] ;  /* 0x0000000604007981 */ /* 0x002ea2000c1e1900 */
[----:B------:R-:W-:Y:S01]  /*00b0*/  BSSY.RECONVERGENT B0, `(.L_x_0) ;  /* 0x0000069000007945 */ /* 0x000fe20003800200 */
[C---:B--2---:R-:W-:Y:S01]  /*00c0*/  FMUL R3, R0.reuse, 0.63661974668502807617 ;  /* 0x3f22f98300037820 */ /* 0x044fe20000400000 */
[----:B------:R-:W-:-:S05]  /*00d0*/  FSETP.GE.AND P0, PT, |R0|, 105615, PT ;  /* 0x47ce47800000780b */ /* 0x000fca0003f06200 */
[----:B------:R-:W0:Y:S02]  /*00e0*/  F2I.NTZ R3, R3 ;  /* 0x0000000300037305 */ /* 0x000e240000203100 */
[----:B0-----:R-:W-:-:S05]  /*00f0*/  I2FP.F32.S32 R7, R3 ;  /* 0x0000000300077245 */ /* 0x001fca0000201400 */
[----:B------:R-:W-:-:S04]  /*0100*/  FFMA R6, R7, -1.5707962512969970703, R0 ;  /* 0xbfc90fda07067823 */ /* 0x000fc80000000000 */
[----:B------:R-:W-:-:S04]  /*0110*/  FFMA R6, R7, -7.5497894158615963534e-08, R6 ;  /* 0xb3a2216807067823 */ /* 0x000fc80000000006 */
[----:B------:R-:W-:Y:S01]  /*0120*/  FFMA R6, R7, -5.3903029534742383927e-15, R6 ;  /* 0xa7c234c507067823 */ /* 0x000fe20000000006 */
[----:B------:R-:W-:Y:S06]  /*0130*/  @!P0 BRA `(.L_x_1) ;  /* 0x0000000400808947 */ /* 0x000fec0003800000 */
[----:B------:R-:W-:-:S13]  /*0140*/  FSETP.NEU.AND P0, PT, |R0|, +INF , PT ;  /* 0x7f8000000000780b */ /* 0x000fda0003f0d200 */
[----:B------:R-:W-:Y:S01]  /*0150*/  @!P0 FMUL R6, RZ, R0 ;  /* 0x00000000ff068220 */ /* 0x000fe20000400000 */
[----:B------:R-:W-:Y:S01]  /*0160*/  @!P0 IMAD.MOV.U32 R3, RZ, RZ, RZ ;  /* 0x000000ffff038224 */ /* 0x000fe200078e00ff */
[----:B------:R-:W-:Y:S06]  /*0170*/  @!P0 BRA `(.L_x_1) ;  /* 0x0000000400708947 */ /* 0x000fec0003800000 */
[----:B------:R-:W-:Y:S01]  /*0180*/  IMAD.SHL.U32 R3, R0, 0x100, RZ ;  /* 0x0000010000037824 */ /* 0x000fe200078e00ff */
[----:B------:R-:W0:Y:S01]  /*0190*/  LDCU.64 UR8, c[0x4][URZ] ;  /* 0x01000000ff0877ac */ /* 0x000e220008000a00 */
[----:B------:R-:W-:Y:S02]  /*01a0*/  IMAD.MOV.U32 R11, RZ, RZ, RZ ;  /* 0x000000ffff0b7224 */ /* 0x000fe400078e00ff */
[----:B------:R-:W-:Y:S01]  /*01b0*/  IMAD.MOV.U32 R8, RZ, RZ, RZ ;  /* 0x000000ffff087224 */ /* 0x000fe200078e00ff */
[----:B------:R-:W-:Y:S01]  /*01c0*/  LOP3.LUT R3, R3, 0x80000000, RZ, 0xfc, !PT ;  /* 0x8000000003037812 */ /* 0x000fe200078efcff */
[----:B------:R-:W-:Y:S01]  /*01d0*/  UMOV UR5, URZ ;  /* 0x000000ff00057c82 */ /* 0x000fe20008000000 */
[----:B------:R-:W-:-:S05]  /*01e0*/  UMOV UR4, URZ ;  /* 0x000000ff00047c82 */ /* 0x000fca0008000000 */
.L_x_2:
[----:B0-----:R-:W-:Y:S01]  /*01f0*/  IMAD.U32 R6, RZ, RZ, UR8 ;  /* 0x00000008ff067e24 */ /* 0x001fe2000f8e00ff */
[----:B------:R-:W-:-:S05]  /*0200*/  MOV R7, UR9 ;  /* 0x0000000900077c02 */ /* 0x000fca0008000f00 */
[----:B------:R-:W2:Y:S01]  /*0210*/  LDG.E.CONSTANT R4, desc[UR6][R6.64] ;  /* 0x0000000606047981 */ /* 0x000ea2000c1e9900 */
[----:B------:R-:W-:Y:S01]  /*0220*/  UIADD3 UR4, UPT, UPT, UR4, 0x1, URZ ;  /* 0x0000000104047890 */ /* 0x000fe2000fffe0ff */
[C---:B------:R-:W-:Y:S01]  /*0230*/  ISETP.EQ.AND P0, PT, R8.reuse, RZ, PT ;  /* 0x000000ff0800720c */ /* 0x040fe20003f02270 */
[----:B------:R-:W-:Y:S01]  /*0240*/  UIADD3 UR8, UP1, UPT, UR8, 0x4, URZ ;  /* 0x0000000408087890 */ /* 0x000fe2000ff3e0ff */
[C---:B------:R-:W-:Y:S01]  /*0250*/  ISETP.EQ.AND P1, PT, R8.reuse, 0x4, PT ;  /* 0x000000040800780c */ /* 0x040fe20003f22270 */
[----:B------:R-:W-:Y:S01]  /*0260*/  UISETP.NE.AND UP0, UPT, UR4, 0x6, UPT ;  /* 0x000000060400788c */ /* 0x000fe2000bf05270 */
[C---:B------:R-:W-:Y:S01]  /*0270*/  ISETP.EQ.AND P2, PT, R8.reuse, 0x8, PT ;  /* 0x000000080800780c */ /* 0x040fe20003f42270 */
[----:B------:R-:W-:Y:S01]  /*0280*/  UIADD3.X UR9, UPT, UPT, URZ, UR9, URZ, UP1, !UPT ;  /* 0x00000009ff097290 */ /* 0x000fe20008ffe4ff */
[C---:B------:R-:W-:Y:S02]  /*0290*/  ISETP.EQ.AND P3, PT, R8.reuse, 0xc, PT ;  /* 0x0000000c0800780c */ /* 0x040fe40003f62270 */
[----:B------:R-:W-:-:S02]  /*02a0*/  ISETP.EQ.AND P4, PT, R8, 0x10, PT ;  /* 0x000000100800780c */ /* 0x000fc40003f82270 */
[C---:B------:R-:W-:Y:S01]  /*02b0*/  ISETP.EQ.AND P5, PT, R8.reuse, 0x14, PT ;  /* 0x000000140800780c */ /* 0x040fe20003fa2270 */
[----:B------:R-:W-:Y:S02]  /*02c0*/  VIADD R8, R8, 0x4 ;  /* 0x0000000408087836 */ /* 0x000fe40000000000 */
[----:B--2---:R-:W-:-:S03]  /*02d0*/  IMAD.WIDE.U32 R4, R4, R3, RZ ;  /* 0x0000000304047225 */ /* 0x004fc600078e00ff */
[----:B------:R-:W-:-:S04]  /*02e0*/  IADD3 R4, P6, PT, R4, R11, RZ ;  /* 0x0000000b04047210 */ /* 0x000fc80007fde0ff */
[----:B------:R-:W-:Y:S01]  /*02f0*/  IADD3.X R11, PT, PT, R5, UR5, RZ, P6, !PT ;  /* 0x00000005050b7c10 */ /* 0x000fe2000b7fe4ff */
[--C-:B------:R-:W-:Y:S01]  /*0300*/  @P0 IMAD.MOV.U32 R9, RZ, RZ, R4.reuse ;  /* 0x000000ffff090224 */ /* 0x100fe200078e0004 */
[----:B------:R-:W-:Y:S01]  /*0310*/  @P4 MOV R14, R4 ;  /* 0x00000004000e4202 */ /* 0x000fe20000000f00 */
[--C-:B------:R-:W-:Y:S02]  /*0320*/  @P1 IMAD.MOV.U32 R10, RZ, RZ, R4.reuse ;  /* 0x000000ffff0a1224 */ /* 0x100fe400078e0004 */
[--C-:B------:R-:W-:Y:S02]  /*0330*/  @P2 IMAD.MOV.U32 R12, RZ, RZ, R4.reuse ;  /* 0x000000ffff0c2224 */ /* 0x100fe400078e0004 */
[--C-:B------:R-:W-:Y:S02]  /*0340*/  @P3 IMAD.MOV.U32 R13, RZ, RZ, R4.reuse ;  /* 0x000000ffff0d3224 */ /* 0x100fe400078e0004 */
[----:B------:R-:W-:Y:S01]  /*0350*/  @P5 IMAD.MOV.U32 R15, RZ, RZ, R4 ;  /* 0x000000ffff0f5224 */ /* 0x000fe200078e0004 */
[----:B------:R-:W-:Y:S06]  /*0360*/  BRA.U UP0, `(.L_x_2) ;  /* 0xfffffffd00a07547 */ /* 0x000fec000b83ffff */
[----:B------:R-:W-:Y:S01]  /*0370*/  SHF.R.U32.HI R3, RZ, 0x17, R0 ;  /* 0x00000017ff037819 */ /* 0x000fe20000011600 */
[----:B------:R-:W-:Y:S03]  /*0380*/  BSSY.RECONVERGENT B1, `(.L_x_3) ;  /* 0x0000029000017945 */ /* 0x000fe60003800200 */
[C---:B------:R-:W-:Y:S02]  /*0390*/  LOP3.LUT R4, R3.reuse, 0xe0, RZ, 0xc0, !PT ;  /* 0x000000e003047812 */ /* 0x040fe400078ec0ff */
[----:B------:R-:W-:-:S03]  /*03a0*/  LOP3.LUT P6, RZ, R3, 0x1f, RZ, 0xc0, !PT ;  /* 0x0000001f03ff7812 */ /* 0x000fc600078cc0ff */
[----:B------:R-:W-:-:S05]  /*03b0*/  VIADD R4, R4, 0xffffff80 ;  /* 0xffffff8004047836 */ /* 0x000fca0000000000 */
[----:B------:R-:W-:-:S05]  /*03c0*/  SHF.R.U32.HI R4, RZ, 0x5, R4 ;  /* 0x00000005ff047819 */ /* 0x000fca0000011604 */
[----:B------:R-:W-:-:S05]  /*03d0*/  IMAD.U32 R6, R4, -0x4, RZ ;  /* 0xfffffffc04067824 */ /* 0x000fca00078e00ff */
[C---:B------:R-:W-:Y:S02]  /*03e0*/  ISETP.EQ.AND P3, PT, R6.reuse, -0x18, PT ;  /* 0xffffffe80600780c */ /* 0x040fe40003f62270 */
[C---:B------:R-:W-:Y:S02]  /*03f0*/  ISETP.EQ.AND P4, PT, R6.reuse, -0x14, PT ;  /* 0xffffffec0600780c */ /* 0x040fe40003f82270 */
[C---:B------:R-:W-:Y:S02]  /*0400*/  ISETP.EQ.AND P2, PT, R6.reuse, -0x10, PT ;  /* 0xfffffff00600780c */ /* 0x040fe40003f42270 */
[C---:B------:R-:W-:Y:S02]  /*0410*/  ISETP.EQ.AND P1, PT, R6.reuse, -0xc, PT ;  /* 0xfffffff40600780c */ /* 0x040fe40003f22270 */
[C---:B------:R-:W-:Y:S02]  /*0420*/  ISETP.EQ.AND P0, PT, R6.reuse, -0x8, PT ;  /* 0xfffffff80600780c */ /* 0x040fe40003f02270 */
[----:B------:R-:W-:-:S03]  /*0430*/  ISETP.EQ.AND P5, PT, R6, RZ, PT ;  /* 0x000000ff0600720c */ /* 0x000fc60003fa2270 */
[----:B------:R-:W-:Y:S02]  /*0440*/  @P3 MOV R4, R9 ;  /* 0x0000000900043202 */ /* 0x000fe40000000f00 */
[C---:B------:R-:W-:Y:S01]  /*0450*/  ISETP.EQ.AND P3, PT, R6.reuse, -0x4, PT ;  /* 0xfffffffc0600780c */ /* 0x040fe20003f62270 */
[----:B------:R-:W-:Y:S02]  /*0460*/  @P4 IMAD.MOV.U32 R5, RZ, RZ, R9 ;  /* 0x000000ffff054224 */ /* 0x000fe400078e0009 */
[----:B------:R-:W-:Y:S01]  /*0470*/  @P4 IMAD.MOV.U32 R4, RZ, RZ, R10 ;  /* 0x000000ffff044224 */ /* 0x000fe200078e000a */
[----:B------:R-:W-:Y:S01]  /*0480*/  ISETP.EQ.AND P4, PT, R6, 0x4, PT ;  /* 0x000000040600780c */ /* 0x000fe20003f82270 */
[----:B------:R-:W-:Y:S02]  /*0490*/  @P2 IMAD.MOV.U32 R4, RZ, RZ, R12 ;  /* 0x000000ffff042224 */ /* 0x000fe400078e000c */
[----:B------:R-:W-:Y:S02]  /*04a0*/  @P1 IMAD.MOV.U32 R4, RZ, RZ, R13 ;  /* 0x000000ffff041224 */ /* 0x000fe400078e000d */
[----:B------:R-:W-:-:S02]  /*04b0*/  @P0 IMAD.MOV.U32 R4, RZ, RZ, R14 ;  /* 0x000000ffff040224 */ /* 0x000fc400078e000e */
[----:B------:R-:W-:Y:S01]  /*04c0*/  @P2 IMAD.MOV.U32 R5, RZ, RZ, R10 ;  /* 0x000000ffff052224 */ /* 0x000fe200078e000a */
[----:B------:R-:W-:Y:S01]  /*04d0*/  @P1 MOV R5, R12 ;  /* 0x0000000c00051202 */ /* 0x000fe20000000f00 */
[----:B------:R-:W-:Y:S01]  /*04e0*/  @P0 IMAD.MOV.U32 R5, RZ, RZ, R13 ;  /* 0x000000ffff050224 */ /* 0x000fe200078e000d */
[----:B------:R-:W-:Y:S01]  /*04f0*/  @P3 MOV R4, R15 ;  /* 0x0000000f00043202 */ /* 0x000fe20000000f00 */
[----:B------:R-:W-:Y:S02]  /*0500*/  @P5 IMAD.MOV.U32 R4, RZ, RZ, R11 ;  /* 0x000000ffff045224 */ /* 0x000fe400078e000b */
[----:B------:R-:W-:Y:S02]  /*0510*/  @P3 IMAD.MOV.U32 R5, RZ, RZ, R14 ;  /* 0x000000ffff053224 */ /* 0x000fe400078e000e */
[----:B------:R-:W-:Y:S02]  /*0520*/  @P5 IMAD.MOV.U32 R5, RZ, RZ, R15 ;  /* 0x000000ffff055224 */ /* 0x000fe400078e000f */
[----:B------:R-:W-:-:S02]  /*0530*/  @P4 IMAD.MOV.U32 R5, RZ, RZ, R11 ;  /* 0x000000ffff054224 */ /* 0x000fc400078e000b */
[----:B------:R-:W-:Y:S01]  /*0540*/  IMAD.MOV.U32 R8, RZ, RZ, R4 ;  /* 0x000000ffff087224 */ /* 0x000fe200078e0004 */
[----:B------:R-:W-:Y:S06]  /*0550*/  @!P6 BRA `(.L_x_4) ;  /* 0x00000000002ce947 */ /* 0x000fec0003800000 */
[----:B------:R-:W-:Y:S01]  /*0560*/  @P2 MOV R4, R9 ;  /* 0x0000000900042202 */ /* 0x000fe20000000f00 */
[----:B------:R-:W-:Y:S01]  /*0570*/  @P1 IMAD.MOV.U32 R4, RZ, RZ, R10 ;  /* 0x000000ffff041224 */ /* 0x000fe200078e000a */
[----:B------:R-:W-:Y:S01]  /*0580*/  LOP3.LUT R3, R3, 0x1f, RZ, 0xc0, !PT ;  /* 0x0000001f03037812 */ /* 0x000fe200078ec0ff */
[----:B------:R-:W-:Y:S01]  /*0590*/  @P0 IMAD.MOV.U32 R4, RZ, RZ, R12 ;  /* 0x000000ffff040224 */ /* 0x000fe200078e000c */
[----:B------:R-:W-:Y:S01]  /*05a0*/  ISETP.EQ.AND P0, PT, R6, 0x8, PT ;  /* 0x000000080600780c */ /* 0x000fe20003f02270 */
[----:B------:R-:W-:Y:S01]  /*05b0*/  @P3 IMAD.MOV.U32 R4, RZ, RZ, R13 ;  /* 0x000000ffff043224 */ /* 0x000fe200078e000d */
[----:B------:R-:W-:Y:S01]  /*05c0*/  SHF.L.W.U32.HI R8, R5, R3, R8 ;  /* 0x0000000305087219 */ /* 0x000fe20000010e08 */
[----:B------:R-:W-:Y:S01]  /*05d0*/  @P5 IMAD.MOV.U32 R4, RZ, RZ, R14 ;  /* 0x000000ffff045224 */ /* 0x000fe200078e000e */
[----:B------:R-:W-:-:S09]  /*05e0*/  @P4 MOV R4, R15 ;  /* 0x0000000f00044202 */ /* 0x000fd20000000f00 */
[----:B------:R-:W-:-:S05]  /*05f0*/  @P0 IMAD.MOV.U32 R4, RZ, RZ, R11 ;  /* 0x000000ffff040224 */ /* 0x000fca00078e000b */
[----:B------:R-:W-:-:S07]  /*0600*/  SHF.L.W.U32.HI R5, R4, R3, R5 ;  /* 0x0000000304057219 */ /* 0x000fce0000010e05 */
.L_x_4:
[----:B------:R-:W-:Y:S05]  /*0610*/  BSYNC.RECONVERGENT B1 ;  /* 0x0000000000017941 */ /* 0x000fea0003800200 */
.L_x_3:
[C---:B------:R-:W-:Y:S01]  /*0620*/  SHF.L.W.U32.HI R9, R5.reuse, 0x2, R8 ;  /* 0x0000000205097819 */ /* 0x040fe20000010e08 */
[----:B------:R-:W-:Y:S01]  /*0630*/  IMAD.SHL.U32 R5, R5, 0x4, RZ ;  /* 0x0000000405057824 */ /* 0x000fe200078e00ff */
[----:B------:R-:W-:Y:S01]  /*0640*/  UMOV UR4, 0x54442d19 ;  /* 0x54442d1900047882 */ /* 0x000fe20000000000 */
[----:B------:R-:W-:Y:S01]  /*0650*/  UMOV UR5, 0x3bf921fb ;  /* 0x3bf921fb00057882 */ /* 0x000fe20000000000 */
[----:B------:R-:W-:Y:S02]  /*0660*/  SHF.R.S32.HI R4, RZ, 0x1f, R9 ;  /* 0x0000001fff047819 */ /* 0x000fe40000011409 */
[----:B------:R-:W-:Y:S02]  /*0670*/  ISETP.GE.AND P0, PT, R0, RZ, PT ;  /* 0x000000ff0000720c */ /* 0x000fe40003f06270 */
[C---:B------:R-:W-:Y:S02]  /*0680*/  LOP3.LUT R6, R4.reuse, R5, RZ, 0x3c, !PT ;  /* 0x0000000504067212 */ /* 0x040fe400078e3cff */
[----:B------:R-:W-:-:S02]  /*0690*/  LOP3.LUT R7, R4, R9, RZ, 0x3c, !PT ;  /* 0x0000000904077212 */ /* 0x000fc400078e3cff */
[----:B------:R-:W-:Y:S02]  /*06a0*/  SHF.R.U32.HI R3, RZ, 0x1e, R8 ;  /* 0x0000001eff037819 */ /* 0x000fe40000011608 */
[----:B------:R-:W0:Y:S01]  /*06b0*/  I2F.F64.S64 R4, R6 ;  /* 0x0000000600047312 */ /* 0x000e220000301c00 */
[C---:B------:R-:W-:Y:S02]  /*06c0*/  LOP3.LUT R0, R9.reuse, R0, RZ, 0x3c, !PT ;  /* 0x0000000009007212 */ /* 0x040fe400078e3cff */
[----:B------:R-:W-:Y:S02]  /*06d0*/  LEA.HI R3, R9, R3, RZ, 0x1 ;  /* 0x0000000309037211 */ /* 0x000fe400078f08ff */
[----:B------:R-:W-:-:S03]  /*06e0*/  ISETP.GE.AND P1, PT, R0, RZ, PT ;  /* 0x000000ff0000720c */ /* 0x000fc60003f26270 */
[----:B------:R-:W-:-:S04]  /*06f0*/  IMAD.MOV R0, RZ, RZ, -R3 ;  /* 0x000000ffff007224 */ /* 0x000fc800078e0a03 */
[----:B------:R-:W-:Y:S01]  /*0700*/  @!P0 IMAD.MOV.U32 R3, RZ, RZ, R0 ;  /* 0x000000ffff038224 */ /* 0x000fe200078e0000 */
[----:B0-----:R-:W-:-:S10]  /*0710*/  DMUL R4, R4, UR4 ;  /* 0x0000000404047c28 */ /* 0x001fd40008000000 */
[----:B------:R-:W0:Y:S02]  /*0720*/  F2F.F32.F64 R4, R4 ;  /* 0x0000000400047310 */ /* 0x000e240000301000 */
[----:B0-----:R-:W-:-:S07]  /*0730*/  FSEL R6, -R4, R4, !P1 ;  /* 0x0000000404067208 */ /* 0x001fce0004800100 */
.L_x_1:
[----:B------:R-:W-:Y:S05]  /*0740*/  BSYNC.RECONVERGENT B0 ;  /* 0x0000000000007941 */ /* 0x000fea0003800200 */
.L_x_0:
[----:B------:R-:W-:Y:S01]  /*0750*/  MOV R0, 0x37cbac00 ;  /* 0x37cbac0000007802 */ /* 0x000fe20000000f00 */
[----:B------:R-:W-:Y:S01]  /*0760*/  FMUL R7, R6, R6 ;  /* 0x0000000606077220 */ /* 0x000fe20000400000 */
[----:B------:R-:W-:Y:S01]  /*0770*/  LOP3.LUT R8, R3, 0x1, RZ, 0xc0, !PT ;  /* 0x0000000103087812 */ /* 0x000fe200078ec0ff */
[----:B------:R-:W0:Y:S01]  /*0780*/  LDC.64 R4, c[0x0][0x388] ;  /* 0x0000e200ff047b82 */ /* 0x000e220000000a00 */
[----:B------:R-:W-:Y:S02]  /*0790*/  IMAD.MOV.U32 R9, RZ, RZ, 0x3effffff ;  /* 0x3effffffff097424 */ /* 0x000fe400078e00ff */
[----:B------:R-:W-:Y:S01]  /*07a0*/  FFMA R0, R7, R0, -0.0013887860113754868507 ;  /* 0xbab607ed07007423 */ /* 0x000fe20000000000 */
[----:B------:R-:W-:Y:S01]  /*07b0*/  ISETP.NE.U32.AND P0, PT, R8, 0x1, PT ;  /* 0x000000010800780c */ /* 0x000fe20003f05070 */
[----:B------:R-:W-:Y:S01]  /*07c0*/  IMAD.MOV.U32 R8, RZ, RZ, 0x3d2aaabb ;  /* 0x3d2aaabbff087424 */ /* 0x000fe200078e00ff */
[----:B------:R-:W-:Y:S02]  /*07d0*/  LOP3.LUT P1, RZ, R3, 0x2, RZ, 0xc0, !PT ;  /* 0x0000000203ff7812 */ /* 0x000fe4000782c0ff */
[----:B------:R-:W-:-:S02]  /*07e0*/  FSEL R0, R0, -0.00019574658654164522886, !P0 ;  /* 0xb94d415300007808 */ /* 0x000fc40004000000 */
[----:B------:R-:W-:Y:S02]  /*07f0*/  FSEL R8, R8, 0.0083327032625675201416, !P0 ;  /* 0x3c0885e408087808 */ /* 0x000fe40004000000 */
[----:B------:R-:W-:-:S03]  /*0800*/  FSEL R3, -R9, -0.16666662693023681641, !P0 ;  /* 0xbe2aaaa809037808 */ /* 0x000fc60004000100 */
[----:B------:R-:W-:Y:S01]  /*0810*/  FFMA R8, R7, R0, R8 ;  /* 0x0000000007087223 */ /* 0x000fe20000000008 */
[----:B------:R-:W-:-:S03]  /*0820*/  FSEL R0, R6, 1, P0 ;  /* 0x3f80000006007808 */ /* 0x000fc60000000000 */
[C---:B------:R-:W-:Y:S02]  /*0830*/  FFMA R3, R7.reuse, R8, R3 ;  /* 0x0000000807037223 */ /* 0x040fe40000000003 */
[----:B------:R-:W-:-:S04]  /*0840*/  FFMA R7, R7, R0, RZ ;  /* 0x0000000007077223 */ /* 0x000fc800000000ff */
[----:B------:R-:W-:Y:S01]  /*0850*/  FFMA R3, R7, R3, R0 ;  /* 0x0000000307037223 */ /* 0x000fe20000000000 */
[----:B0-----:R-:W-:-:S04]  /*0860*/  IMAD.WIDE R4, R2, 0x4, R4 ;  /* 0x0000000402047825 */ /* 0x001fc800078e0204 */
[----:B------:R-:W-:-:S05]  /*0870*/  @P1 FADD R3, RZ, -R3 ;  /* 0x80000003ff031221 */ /* 0x000fca0000000000 */
[----:B------:R-:W-:Y:S01]  /*0880*/  STG.E desc[UR6][R4.64], R3 ;  /* 0x0000000304007986 */ /* 0x000fe2000c101906 */
[----:B------:R-:W-:Y:S05]  /*0890*/  EXIT ;  /* 0x000000000000794d */ /* 0x000fea0003800000 */
.L_x_5:
[----:B------:R-:W-:-:S00]  /*08a0*/  BRA `(.L_x_5) ;  /* 0xfffffffc00fc7947 */ /* 0x000fc0000383ffff */
[----:B------:R-:W-:-:S00]  /*08b0*/  NOP ;  /* 0x0000000000007918 */ /* 0x000fc00000000000 */
        /* <DEDUP_REMOVED lines=12> */
.L_x_6:


//--------------------- .nv.global.init           --------------------------
	.section	.nv.global.init,"aw",@progbits
	.align	4
.nv.global.init:
	.type		__cudart_i2opi_f,@object
	.size		__cudart_i2opi_f,(.L_0 - __cudart_i2opi_f)
__cudart_i2opi_f:
        /*0000*/ 	.byte	0x41, 0x90, 0x43, 0x3c, 0x99, 0x95, 0x62, 0xdb, 0xc0, 0xdd, 0x34, 0xf5, 0xd1, 0x57, 0x27, 0xfc
        /*0010*/ 	.byte	0x29, 0x15, 0x44, 0x4e, 0x6e, 0x83, 0xf9, 0xa2
.L_0:


//--------------------- .nv.shared.reserved.0     --------------------------
	.section	.nv.shared.reserved.0,"aw",@nobits
	.weak		__nv_reservedSMEM_offset_0_alias
	.size		__nv_reservedSMEM_offset_0_alias, 0, 64
	.other		__nv_reservedSMEM_offset_0_alias,@"STO_CUDA_RESERVED_SHARED STV_DEFAULT"
__nv_reservedSMEM_offset_0_alias:
	.zero		0
	.zero		64


//--------------------- .nv.constant0._Z7findSinPfS_ --------------------------
	.section	.nv.constant0._Z7findSinPfS_,"a",@progbits
	.sectionflags	@""
	.align	4
.nv.constant0._Z7findSinPfS_:
	.zero		912


//--------------------- SYMBOLS --------------------------

	.type		.nv.reservedSmem.offset0,@object
	.size		.nv.reservedSmem.offset0,0x4
